	.headerflags	@"EF_CUDA_TEXMODE_UNIFIED EF_CUDA_64BIT_ADDRESS EF_CUDA_ACCELERATORS EF_CUDA_SM90 EF_CUDA_VIRTUAL_SM(EF_CUDA_SM90)"
	.elftype	@"ET_EXEC"


//--------------------- .nv.info                  --------------------------
	.section	.nv.info,"",@"SHT_CUDA_INFO"
	.align	4


	//----- nvinfo : EIATTR_REGCOUNT
	.align		4
        /*0000*/ 	.byte	0x04, 0x2f
        /*0002*/ 	.short	(.L_1 - .L_0)
	.align		4
.L_0:
        /*0004*/ 	.word	index@(triton_poi_fused_relu_threshold_backward_0)
        /*0008*/ 	.word	0x0000000e


	//----- nvinfo : EIATTR_MIN_STACK_SIZE
	.align		4
.L_1:
        /*000c*/ 	.byte	0x04, 0x12
        /*000e*/ 	.short	(.L_3 - .L_2)
	.align		4
.L_2:
        /*0010*/ 	.word	index@(triton_poi_fused_relu_threshold_backward_0)
        /*0014*/ 	.word	0x00000000


	//----- nvinfo : EIATTR_FRAME_SIZE
	.align		4
.L_3:
        /*0018*/ 	.byte	0x04, 0x11
        /*001a*/ 	.short	(.L_5 - .L_4)
	.align		4
.L_4:
        /*001c*/ 	.word	index@(triton_poi_fused_relu_threshold_backward_0)
        /*0020*/ 	.word	0x00000000


	//----- nvinfo : EIATTR_MIN_STACK_SIZE
	.align		4
.L_5:
        /*0024*/ 	.byte	0x04, 0x12
        /*0026*/ 	.short	(.L_7 - .L_6)
	.align		4
.L_6:
        /*0028*/ 	.word	index@(triton_poi_fused_relu_threshold_backward_0)
        /*002c*/ 	.word	0x00000000
.L_7:


//--------------------- .nv.info.triton_poi_fused_relu_threshold_backward_0 --------------------------
	.section	.nv.info.triton_poi_fused_relu_threshold_backward_0,"",@"SHT_CUDA_INFO"
	.sectionflags	@""
	.align	4


	//----- nvinfo : EIATTR_CUDA_API_VERSION
	.align		4
        /*0000*/ 	.byte	0x04, 0x37
        /*0002*/ 	.short	(.L_9 - .L_8)
.L_8:
        /*0004*/ 	.word	0x0000007c


	//----- nvinfo : EIATTR_KPARAM_INFO
	.align		4
.L_9:
        /*0008*/ 	.byte	0x04, 0x17
        /*000a*/ 	.short	(.L_11 - .L_10)
.L_10:
        /*000c*/ 	.word	0x00000000
        /*0010*/ 	.short	0x0003
        /*0012*/ 	.short	0x0018
        /*0014*/ 	.byte	0x00, 0xf0, 0x11, 0x00


	//----- nvinfo : EIATTR_KPARAM_INFO
	.align		4
.L_11:
        /*0018*/ 	.byte	0x04, 0x17
        /*001a*/ 	.short	(.L_13 - .L_12)
.L_12:
        /*001c*/ 	.word	0x00000000
        /*0020*/ 	.short	0x0002
        /*0022*/ 	.short	0x0010
        /*0024*/ 	.byte	0x00, 0xf4, 0x21, 0x00


	//----- nvinfo : EIATTR_KPARAM_INFO
	.align		4
.L_13:
        /*0028*/ 	.byte	0x04, 0x17
        /*002a*/ 	.short	(.L_15 - .L_14)
.L_14:
        /*002c*/ 	.word	0x00000000
        /*0030*/ 	.short	0x0001
        /*0032*/ 	.short	0x0008
        /*0034*/ 	.byte	0x00, 0xf4, 0x21, 0x00


	//----- nvinfo : EIATTR_KPARAM_INFO
	.align		4
.L_15:
        /*0038*/ 	.byte	0x04, 0x17
        /*003a*/ 	.short	(.L_17 - .L_16)
.L_16:
        /*003c*/ 	.word	0x00000000
        /*0040*/ 	.short	0x0000
        /*0042*/ 	.short	0x0000
        /*0044*/ 	.byte	0x00, 0xf4, 0x21, 0x00


	//----- nvinfo : EIATTR_SPARSE_MMA_MASK
	.align		4
.L_17:
        /*0048*/ 	.byte	0x03, 0x50
        /*004a*/ 	.short	0x0000


	//----- nvinfo : EIATTR_MAXREG_COUNT
	.align		4
        /*004c*/ 	.byte	0x03, 0x1b
        /*004e*/ 	.short	0x00ff


	//----- nvinfo : EIATTR_EXIT_INSTR_OFFSETS
	.align		4
        /*0050*/ 	.byte	0x04, 0x1c
        /*0052*/ 	.short	(.L_19 - .L_18)


	//   ....[0]....
.L_18:
        /*0054*/ 	.word	0x000001c0


	//   ....[1]....
        /*0058*/ 	.word	0x000001e0


	//----- nvinfo : EIATTR_REQNTID
	.align		4
.L_19:
        /*005c*/ 	.byte	0x04, 0x10
        /*005e*/ 	.short	(.L_21 - .L_20)
.L_20:
        /*0060*/ 	.word	0x00000080
        /*0064*/ 	.word	0x00000001
        /*0068*/ 	.word	0x00000001


	//----- nvinfo : EIATTR_CBANK_PARAM_SIZE
	.align		4
.L_21:
        /*006c*/ 	.byte	0x03, 0x19
        /*006e*/ 	.short	0x001c


	//----- nvinfo : EIATTR_PARAM_CBANK
	.align		4
        /*0070*/ 	.byte	0x04, 0x0a
        /*0072*/ 	.short	(.L_23 - .L_22)
	.align		4
.L_22:
        /*0074*/ 	.word	index@(.nv.constant0.triton_poi_fused_relu_threshold_backward_0)
        /*0078*/ 	.short	0x0210
        /*007a*/ 	.short	0x001c


	//----- nvinfo : EIATTR_SW_WAR
	.align		4
.L_23:
        /*007c*/ 	.byte	0x04, 0x36
        /*007e*/ 	.short	(.L_25 - .L_24)
.L_24:
        /*0080*/ 	.word	0x00000008
.L_25:


//--------------------- .nv.callgraph             --------------------------
	.section	.nv.callgraph,"",@"SHT_CUDA_CALLGRAPH"
	.align	4
	.sectionentsize	8
	.align		4
        /*0000*/ 	.word	0x00000000
	.align		4
        /*0004*/ 	.word	0xffffffff
	.align		4
        /*0008*/ 	.word	0x00000000
	.align		4
        /*000c*/ 	.word	0xfffffffe
	.align		4
        /*0010*/ 	.word	0x00000000
	.align		4
        /*0014*/ 	.word	0xfffffffd
	.align		4
        /*0018*/ 	.word	0x00000000
	.align		4
        /*001c*/ 	.word	0xfffffffc


//--------------------- .text.triton_poi_fused_relu_threshold_backward_0 --------------------------
	.section	.text.triton_poi_fused_relu_threshold_backward_0,"ax",@progbits
	.align	128
        .global         triton_poi_fused_relu_threshold_backward_0
        .type           triton_poi_fused_relu_threshold_backward_0,@function
        .size           triton_poi_fused_relu_threshold_backward_0,(.L_x_1 - triton_poi_fused_relu_threshold_backward_0)
        .other          triton_poi_fused_relu_threshold_backward_0,@"STO_CUDA_ENTRY STV_DEFAULT"
triton_poi_fused_relu_threshold_backward_0:
.text.triton_poi_fused_relu_threshold_backward_0:
[----:B------:R-:W0:Y:S02]  /*0000*/  LDC R1, c[0x0][0x28] ;  /* 0x00000a00ff017b82 */ /* 0x000e240000000800 */
[----:B------:R-:W1:Y:S01]  /*0010*/  S2R R0, SR_TID.X ;  /* 0x0000000000007919 */ /* 0x000e620000002100 */
[----:B------:R-:W2:Y:S01]  /*0020*/  LDC.64 R4, c[0x0][0x218] ;  /* 0x00008600ff047b82 */ /* 0x000ea20000000a00 */
[----:B------:R-:W-:Y:S01]  /*0030*/  ULDC.64 UR4, c[0x0][0x208] ;  /* 0x0000820000047ab9 */ /* 0x000fe20000000a00 */
[----:B------:R-:W-:Y:S01]  /*0040*/  ULDC.64 UR6, c[0x0][0x220] ;  /* 0x0000880000067ab9 */ /* 0x000fe20000000a00 */
[----:B------:R-:W3:Y:S05]  /*0050*/  S2R R7, SR_CTAID.X ;  /* 0x0000000000077919 */ /* 0x000eea0000002500 */
[----:B------:R-:W4:Y:S01]  /*0060*/  LDC.64 R2, c[0x0][0x210] ;  /* 0x00008400ff027b82 */ /* 0x000f220000000a00 */
[----:B-1----:R-:W-:-:S05]  /*0070*/  LOP3.LUT R0, R0, 0x7f, RZ, 0xc0, !PT ;  /* 0x0000007f00007812 */ /* 0x002fca00078ec0ff */
[----:B---3--:R-:W-:-:S04]  /*0080*/  IMAD R7, R7, 0x80, R0 ;  /* 0x0000008007077824 */ /* 0x008fc800078e0200 */
[C---:B------:R-:W-:Y:S01]  /*0090*/  IMAD.HI R0, R7.reuse, 0x51eb851f, RZ ;  /* 0x51eb851f07007827 */ /* 0x040fe200078e02ff */
[----:B------:R-:W-:-:S03]  /*00a0*/  ISETP.GE.AND P0, PT, R7, 0xc80, PT ;  /* 0x00000c800700780c */ /* 0x000fc60003f06270 */
[----:B----4-:R-:W-:Y:S01]  /*00b0*/  IMAD.WIDE R2, R7, 0x4, R2 ;  /* 0x0000000407027825 */ /* 0x010fe200078e0202 */
[----:B------:R-:W-:-:S04]  /*00c0*/  SHF.R.U32.HI R9, RZ, 0x1f, R0 ;  /* 0x0000001fff097819 */ /* 0x000fc80000011600 */
[----:B------:R-:W-:-:S05]  /*00d0*/  LEA.HI.SX32 R0, R0, R9, 0x1c ;  /* 0x0000000900007211 */ /* 0x000fca00078fe2ff */
[----:B------:R-:W-:Y:S02]  /*00e0*/  IMAD R9, R0, -0x32, R7 ;  /* 0xffffffce00097824 */ /* 0x000fe400078e0207 */
[----:B------:R-:W-:Y:S02]  /*00f0*/  IMAD.MOV.U32 R0, RZ, RZ, RZ ;  /* 0x000000ffff007224 */ /* 0x000fe400078e00ff */
[----:B--2---:R-:W-:-:S04]  /*0100*/  IMAD.WIDE R4, R9, 0x4, R4 ;  /* 0x0000000409047825 */ /* 0x004fc800078e0204 */
[----:B------:R-:W-:Y:S01]  /*0110*/  IMAD.MOV.U32 R9, RZ, RZ, RZ ;  /* 0x000000ffff097224 */ /* 0x000fe200078e00ff */
[----:B------:R-:W2:Y:S05]  /*0120*/  @!P0 LDG.E R0, desc[UR4][R2.64] ;  /* 0x0000000402008981 */ /* 0x000eaa000c1e1900 */
[----:B------:R-:W2:Y:S02]  /*0130*/  @!P0 LDG.E.EL R9, desc[UR4][R4.64] ;  /* 0x0000000404098981 */ /* 0x000ea4000c2e1900 */
[----:B--2---:R-:W-:Y:S01]  /*0140*/  FADD R6, R9, R0 ;  /* 0x0000000009067221 */ /* 0x004fe20000000000 */
[----:B------:R-:W-:-:S04]  /*0150*/  FSETP.GEU.AND P1, PT, R0, -R9, PT ;  /* 0x800000090000720b */ /* 0x000fc80003f2e000 */
[----:B------:R-:W-:Y:S02]  /*0160*/  FSEL R9, R6, RZ, P1 ;  /* 0x000000ff06097208 */ /* 0x000fe40000800000 */
[----:B------:R-:W-:Y:S02]  /*0170*/  IADD3 R6, P1, R7, UR6, RZ ;  /* 0x0000000607067c10 */ /* 0x000fe4000ff3e0ff */
[----:B------:R-:W-:Y:S01]  /*0180*/  FSETP.GTU.AND P2, PT, R9, RZ, PT ;  /* 0x000000ff0900720b */ /* 0x000fe20003f4c000 */
[----:B------:R1:W-:Y:S01]  /*0190*/  @!P0 STG.E desc[UR4][R2.64], R9 ;  /* 0x0000000902008986 */ /* 0x0003e2000c101904 */
[----:B------:R-:W-:Y:S02]  /*01a0*/  LEA.HI.X.SX32 R7, R7, UR7, 0x1, P1 ;  /* 0x0000000707077c11 */ /* 0x000fe400088f0eff */
[----:B------:R-:W-:Y:S01]  /*01b0*/  SEL R11, RZ, 0x1, P2 ;  /* 0x00000001ff0b7807 */ /* 0x000fe20001000000 */
[----:B------:R-:W-:Y:S08]  /*01c0*/  @P0 EXIT ;  /* 0x000000000000094d */ /* 0x000ff00003800000 */
[----:B------:R-:W-:Y:S01]  /*01d0*/  STG.E.U8 desc[UR4][R6.64], R11 ;  /* 0x0000000b06007986 */ /* 0x000fe2000c101104 */
[----:B------:R-:W-:Y:S05]  /*01e0*/  EXIT ;  /* 0x000000000000794d */ /* 0x000fea0003800000 */
.L_x_0:
[----:B------:R-:W-:-:S00]  /*01f0*/  BRA `(.L_x_0) ;  /* 0xfffffffc00fc7947 */ /* 0x000fc0000383ffff */
[----:B------:R-:W-:-:S00]  /*0200*/  NOP ;  /* 0x0000000000007918 */ /* 0x000fc00000000000 */
[----:B------:R-:W-:-:S00]  /*0210*/  NOP ;  /* 0x0000000000007918 */ /* 0x000fc00000000000 */
[----:B------:R-:W-:-:S00]  /*0220*/  NOP ;  /* 0x0000000000007918 */ /* 0x000fc00000000000 */
[----:B------:R-:W-:-:S00]  /*0230*/  NOP ;  /* 0x0000000000007918 */ /* 0x000fc00000000000 */
[----:B------:R-:W-:-:S00]  /*0240*/  NOP ;  /* 0x0000000000007918 */ /* 0x000fc00000000000 */
[----:B------:R-:W-:-:S00]  /*0250*/  NOP ;  /* 0x0000000000007918 */ /* 0x000fc00000000000 */
[----:B------:R-:W-:-:S00]  /*0260*/  NOP ;  /* 0x0000000000007918 */ /* 0x000fc00000000000 */
[----:B------:R-:W-:-:S00]  /*0270*/  NOP ;  /* 0x0000000000007918 */ /* 0x000fc00000000000 */
.L_x_1:


//--------------------- .nv.constant0.triton_poi_fused_relu_threshold_backward_0 --------------------------
	.section	.nv.constant0.triton_poi_fused_relu_threshold_backward_0,"a",@progbits
	.sectionflags	@""
	.align	4
.nv.constant0.triton_poi_fused_relu_threshold_backward_0:
	.zero		556
